	.headerflags	@"EF_CUDA_TEXMODE_UNIFIED EF_CUDA_64BIT_ADDRESS EF_CUDA_ACCELERATORS EF_CUDA_SM90 EF_CUDA_VIRTUAL_SM(EF_CUDA_SM90)"
	.elftype	@"ET_EXEC"


//--------------------- .nv.info                  --------------------------
	.section	.nv.info,"",@"SHT_CUDA_INFO"
	.align	4


	//----- nvinfo : EIATTR_REGCOUNT
	.align		4
        /*0000*/ 	.byte	0x04, 0x2f
        /*0002*/ 	.short	(.L_3 - .L_2)
	.align		4
.L_2:
        /*0004*/ 	.word	index@(triton_poi_fused__native_batch_norm_legit_no_training_add_convolution_relu_15)
        /*0008*/ 	.word	0x00000040


	//----- nvinfo : EIATTR_MIN_STACK_SIZE
	.align		4
.L_3:
        /*000c*/ 	.byte	0x04, 0x12
        /*000e*/ 	.short	(.L_5 - .L_4)
	.align		4
.L_4:
        /*0010*/ 	.word	index@(triton_poi_fused__native_batch_norm_legit_no_training_add_convolution_relu_15)
        /*0014*/ 	.word	0x00000000


	//----- nvinfo : EIATTR_FRAME_SIZE
	.align		4
.L_5:
        /*0018*/ 	.byte	0x04, 0x11
        /*001a*/ 	.short	(.L_7 - .L_6)
	.align		4
.L_6:
        /*001c*/ 	.word	index@(triton_poi_fused__native_batch_norm_legit_no_training_add_convolution_relu_15)
        /*0020*/ 	.word	0x00000000


	//----- nvinfo : EIATTR_MIN_STACK_SIZE
	.align		4
.L_7:
        /*0024*/ 	.byte	0x04, 0x12
        /*0026*/ 	.short	(.L_9 - .L_8)
	.align		4
.L_8:
        /*0028*/ 	.word	index@(triton_poi_fused__native_batch_norm_legit_no_training_add_convolution_relu_15)
        /*002c*/ 	.word	0x00000000
.L_9:


//--------------------- .nv.info.triton_poi_fused__native_batch_norm_legit_no_training_add_convolution_relu_15 --------------------------
	.section	.nv.info.triton_poi_fused__native_batch_norm_legit_no_training_add_convolution_relu_15,"",@"SHT_CUDA_INFO"
	.sectionflags	@""
	.align	4


	//----- nvinfo : EIATTR_CUDA_API_VERSION
	.align		4
        /*0000*/ 	.byte	0x04, 0x37
        /*0002*/ 	.short	(.L_11 - .L_10)
.L_10:
        /*0004*/ 	.word	0x0000007c


	//----- nvinfo : EIATTR_KPARAM_INFO
	.align		4
.L_11:
        /*0008*/ 	.byte	0x04, 0x17
        /*000a*/ 	.short	(.L_13 - .L_12)
.L_12:
        /*000c*/ 	.word	0x00000000
        /*0010*/ 	.short	0x0009
        /*0012*/ 	.short	0x0044
        /*0014*/ 	.byte	0x00, 0xf0, 0x11, 0x00


	//----- nvinfo : EIATTR_KPARAM_INFO
	.align		4
.L_13:
        /*0018*/ 	.byte	0x04, 0x17
        /*001a*/ 	.short	(.L_15 - .L_14)
.L_14:
        /*001c*/ 	.word	0x00000000
        /*0020*/ 	.short	0x0008
        /*0022*/ 	.short	0x0040
        /*0024*/ 	.byte	0x00, 0xf0, 0x11, 0x00


	//----- nvinfo : EIATTR_KPARAM_INFO
	.align		4
.L_15:
        /*0028*/ 	.byte	0x04, 0x17
        /*002a*/ 	.short	(.L_17 - .L_16)
.L_16:
        /*002c*/ 	.word	0x00000000
        /*0030*/ 	.short	0x0007
        /*0032*/ 	.short	0x0038
        /*0034*/ 	.byte	0x00, 0xf4, 0x21, 0x00


	//----- nvinfo : EIATTR_KPARAM_INFO
	.align		4
.L_17:
        /*0038*/ 	.byte	0x04, 0x17
        /*003a*/ 	.short	(.L_19 - .L_18)
.L_18:
        /*003c*/ 	.word	0x00000000
        /*0040*/ 	.short	0x0006
        /*0042*/ 	.short	0x0030
        /*0044*/ 	.byte	0x00, 0xf4, 0x21, 0x00


	//----- nvinfo : EIATTR_KPARAM_INFO
	.align		4
.L_19:
        /*0048*/ 	.byte	0x04, 0x17
        /*004a*/ 	.short	(.L_21 - .L_20)
.L_20:
        /*004c*/ 	.word	0x00000000
        /*0050*/ 	.short	0x0005
        /*0052*/ 	.short	0x0028
        /*0054*/ 	.byte	0x00, 0xf4, 0x21, 0x00


	//----- nvinfo : EIATTR_KPARAM_INFO
	.align		4
.L_21:
        /*0058*/ 	.byte	0x04, 0x17
        /*005a*/ 	.short	(.L_23 - .L_22)
.L_22:
        /*005c*/ 	.word	0x00000000
        /*0060*/ 	.short	0x0004
        /*0062*/ 	.short	0x0020
        /*0064*/ 	.byte	0x00, 0xf4, 0x21, 0x00


	//----- nvinfo : EIATTR_KPARAM_INFO
	.align		4
.L_23:
        /*0068*/ 	.byte	0x04, 0x17
        /*006a*/ 	.short	(.L_25 - .L_24)
.L_24:
        /*006c*/ 	.word	0x00000000
        /*0070*/ 	.short	0x0003
        /*0072*/ 	.short	0x0018
        /*0074*/ 	.byte	0x00, 0xf4, 0x21, 0x00


	//----- nvinfo : EIATTR_KPARAM_INFO
	.align		4
.L_25:
        /*0078*/ 	.byte	0x04, 0x17
        /*007a*/ 	.short	(.L_27 - .L_26)
.L_26:
        /*007c*/ 	.word	0x00000000
        /*0080*/ 	.short	0x0002
        /*0082*/ 	.short	0x0010
        /*0084*/ 	.byte	0x00, 0xf4, 0x21, 0x00


	//----- nvinfo : EIATTR_KPARAM_INFO
	.align		4
.L_27:
        /*0088*/ 	.byte	0x04, 0x17
        /*008a*/ 	.short	(.L_29 - .L_28)
.L_28:
        /*008c*/ 	.word	0x00000000
        /*0090*/ 	.short	0x0001
        /*0092*/ 	.short	0x0008
        /*0094*/ 	.byte	0x00, 0xf4, 0x21, 0x00


	//----- nvinfo : EIATTR_KPARAM_INFO
	.align		4
.L_29:
        /*0098*/ 	.byte	0x04, 0x17
        /*009a*/ 	.short	(.L_31 - .L_30)
.L_30:
        /*009c*/ 	.word	0x00000000
        /*00a0*/ 	.short	0x0000
        /*00a2*/ 	.short	0x0000
        /*00a4*/ 	.byte	0x00, 0xf4, 0x21, 0x00


	//----- nvinfo : EIATTR_SPARSE_MMA_MASK
	.align		4
.L_31:
        /*00a8*/ 	.byte	0x03, 0x50
        /*00aa*/ 	.short	0x0000


	//----- nvinfo : EIATTR_MAXREG_COUNT
	.align		4
        /*00ac*/ 	.byte	0x03, 0x1b
        /*00ae*/ 	.short	0x00ff


	//----- nvinfo : EIATTR_EXIT_INSTR_OFFSETS
	.align		4
        /*00b0*/ 	.byte	0x04, 0x1c
        /*00b2*/ 	.short	(.L_33 - .L_32)


	//   ....[0]....
.L_32:
        /*00b4*/ 	.word	0x000014f0


	//   ....[1]....
        /*00b8*/ 	.word	0x00001540


	//----- nvinfo : EIATTR_REQNTID
	.align		4
.L_33:
        /*00bc*/ 	.byte	0x04, 0x10
        /*00be*/ 	.short	(.L_35 - .L_34)
.L_34:
        /*00c0*/ 	.word	0x00000100
        /*00c4*/ 	.word	0x00000001
        /*00c8*/ 	.word	0x00000001


	//----- nvinfo : EIATTR_CBANK_PARAM_SIZE
	.align		4
.L_35:
        /*00cc*/ 	.byte	0x03, 0x19
        /*00ce*/ 	.short	0x0048


	//----- nvinfo : EIATTR_PARAM_CBANK
	.align		4
        /*00d0*/ 	.byte	0x04, 0x0a
        /*00d2*/ 	.short	(.L_37 - .L_36)
	.align		4
.L_36:
        /*00d4*/ 	.word	index@(.nv.constant0.triton_poi_fused__native_batch_norm_legit_no_training_add_convolution_relu_15)
        /*00d8*/ 	.short	0x0210
        /*00da*/ 	.short	0x0048


	//----- nvinfo : EIATTR_SW_WAR
	.align		4
.L_37:
        /*00dc*/ 	.byte	0x04, 0x36
        /*00de*/ 	.short	(.L_39 - .L_38)
.L_38:
        /*00e0*/ 	.word	0x00000008
.L_39:


//--------------------- .nv.callgraph             --------------------------
	.section	.nv.callgraph,"",@"SHT_CUDA_CALLGRAPH"
	.align	4
	.sectionentsize	8
	.align		4
        /*0000*/ 	.word	0x00000000
	.align		4
        /*0004*/ 	.word	0xffffffff
	.align		4
        /*0008*/ 	.word	0x00000000
	.align		4
        /*000c*/ 	.word	0xfffffffe
	.align		4
        /*0010*/ 	.word	0x00000000
	.align		4
        /*0014*/ 	.word	0xfffffffd
	.align		4
        /*0018*/ 	.word	0x00000000
	.align		4
        /*001c*/ 	.word	0xfffffffc


//--------------------- .nv.constant4             --------------------------
	.section	.nv.constant4,"a",@progbits
	.align	8
	.align		8
.nv.constant4:
        /*0000*/ 	.dword	_$_str
	.align		8
        /*0008*/ 	.dword	_$_str_$_2


//--------------------- .text.triton_poi_fused__native_batch_norm_legit_no_training_add_convolution_relu_15 --------------------------
	.section	.text.triton_poi_fused__native_batch_norm_legit_no_training_add_convolution_relu_15,"ax",@progbits
	.sectionflags	@"SHF_BARRIERS=1"
	.align	128
        .global         triton_poi_fused__native_batch_norm_legit_no_training_add_convolution_relu_15
        .type           triton_poi_fused__native_batch_norm_legit_no_training_add_convolution_relu_15,@function
        .size           triton_poi_fused__native_batch_norm_legit_no_training_add_convolution_relu_15,(.L_x_1 - triton_poi_fused__native_batch_norm_legit_no_training_add_convolution_relu_15)
        .other          triton_poi_fused__native_batch_norm_legit_no_training_add_convolution_relu_15,@"STO_CUDA_ENTRY STV_DEFAULT"
triton_poi_fused__native_batch_norm_legit_no_training_add_convolution_relu_15:
.text.triton_poi_fused__native_batch_norm_legit_no_training_add_convolution_relu_15:
[----:B------:R-:W0:Y:S01]  /*0000*/  LDC R1, c[0x0][0x28] ;  /* 0x00000a00ff017b82 */ /* 0x000e220000000800 */
[----:B------:R-:W1:Y:S07]  /*0010*/  S2R R61, SR_CTAID.X ;  /* 0x00000000003d7919 */ /* 0x000e6e0000002500 */
[----:B------:R-:W2:Y:S01]  /*0020*/  LDC.64 R2, c[0x0][0x228] ;  /* 0x00008a00ff027b82 */ /* 0x000ea20000000a00 */
[----:B------:R-:W-:Y:S02]  /*0030*/  CS2R R48, SRZ ;  /* 0x0000000000307805 */ /* 0x000fe4000001ff00 */
[----:B------:R-:W-:Y:S01]  /*0040*/  CS2R R50, SRZ ;  /* 0x0000000000327805 */ /* 0x000fe2000001ff00 */
[----:B------:R-:W3:Y:S01]  /*0050*/  S2R R22, SR_TID.X ;  /* 0x0000000000167919 */ /* 0x000ee20000002100 */
[----:B------:R-:W-:Y:S01]  /*0060*/  ULDC.64 UR6, c[0x0][0x208] ;  /* 0x0000820000067ab9 */ /* 0x000fe20000000a00 */
[----:B------:R-:W4:Y:S02]  /*0070*/  S2R R0, SR_CTAID.Y ;  /* 0x0000000000007919 */ /* 0x000f240000002600 */
[----:B------:R-:W5:Y:S01]  /*0080*/  LDC.64 R4, c[0x0][0x218] ;  /* 0x00008600ff047b82 */ /* 0x000f620000000a00 */
[----:B------:R-:W-:-:S02]  /*0090*/  CS2R R8, SRZ ;  /* 0x0000000000087805 */ /* 0x000fc4000001ff00 */
[----:B------:R-:W-:-:S05]  /*00a0*/  CS2R R10, SRZ ;  /* 0x00000000000a7805 */ /* 0x000fca000001ff00 */
[----:B------:R-:W4:Y:S08]  /*00b0*/  LDC.64 R6, c[0x0][0x220] ;  /* 0x00008800ff067b82 */ /* 0x000f300000000a00 */
[----:B------:R-:W4:Y:S01]  /*00c0*/  LDC.64 R20, c[0x0][0x230] ;  /* 0x00008c00ff147b82 */ /* 0x000f220000000a00 */
[----:B-1----:R-:W-:-:S07]  /*00d0*/  IMAD.SHL.U32 R61, R61, 0x80, RZ ;  /* 0x000000803d3d7824 */ /* 0x002fce00078e00ff */
[----:B------:R-:W1:Y:S01]  /*00e0*/  LDC.64 R44, c[0x0][0x210] ;  /* 0x00008400ff2c7b82 */ /* 0x000e620000000a00 */
[----:B---3--:R-:W-:-:S05]  /*00f0*/  IMAD.SHL.U32 R60, R22, 0x4, RZ ;  /* 0x00000004163c7824 */ /* 0x008fca00078e00ff */
[----:B------:R-:W-:Y:S01]  /*0100*/  LOP3.LUT R25, R61, 0x7c, R60, 0xf8, !PT ;  /* 0x0000007c3d197812 */ /* 0x000fe200078ef83c */
[----:B------:R-:W-:Y:S01]  /*0110*/  HFMA2.MMA R54, -RZ, RZ, 1.625, 0 ;  /* 0x3e800000ff367435 */ /* 0x000fe200000001ff */
[----:B------:R-:W3:Y:S02]  /*0120*/  LDC.64 R28, c[0x0][0x238] ;  /* 0x00008e00ff1c7b82 */ /* 0x000ee40000000a00 */
[C---:B------:R-:W-:Y:S01]  /*0130*/  ISETP.GE.AND P1, PT, R25.reuse, 0x80, PT ;  /* 0x000000801900780c */ /* 0x040fe20003f26270 */
[----:B--2---:R-:W-:-:S12]  /*0140*/  IMAD.WIDE R2, R25, 0x4, R2 ;  /* 0x0000000419027825 */ /* 0x004fd800078e0202 */
[----:B------:R5:W2:Y:S01]  /*0150*/  @!P1 LDG.E.EL.128 R48, desc[UR6][R2.64] ;  /* 0x0000000602309981 */ /* 0x000aa2000c2e1d00 */
[----:B------:R-:W-:Y:S02]  /*0160*/  CS2R R16, SRZ ;  /* 0x0000000000107805 */ /* 0x000fe4000001ff00 */
[----:B------:R-:W-:Y:S02]  /*0170*/  CS2R R18, SRZ ;  /* 0x0000000000127805 */ /* 0x000fe4000001ff00 */
[----:B------:R-:W-:Y:S02]  /*0180*/  CS2R R12, SRZ ;  /* 0x00000000000c7805 */ /* 0x000fe4000001ff00 */
[----:B------:R-:W-:Y:S01]  /*0190*/  CS2R R14, SRZ ;  /* 0x00000000000e7805 */ /* 0x000fe2000001ff00 */
[----:B-----5:R-:W-:-:S04]  /*01a0*/  IMAD.WIDE R2, R25, 0x4, R4 ;  /* 0x0000000419027825 */ /* 0x020fc800078e0204 */
[C---:B0---4-:R-:W-:Y:S01]  /*01b0*/  IMAD.WIDE R4, R25.reuse, 0x4, R6 ;  /* 0x0000000419047825 */ /* 0x051fe200078e0206 */
[----:B------:R0:W4:Y:S03]  /*01c0*/  @!P1 LDG.E.EL.128 R8, desc[UR6][R2.64] ;  /* 0x0000000602089981 */ /* 0x000126000c2e1d00 */
[----:B------:R-:W-:Y:S01]  /*01d0*/  IMAD.WIDE R6, R25, 0x4, R20 ;  /* 0x0000000419067825 */ /* 0x000fe200078e0214 */
[----:B------:R-:W5:Y:S01]  /*01e0*/  @!P1 LDG.E.EL.128 R16, desc[UR6][R4.64] ;  /* 0x0000000604109981 */ /* 0x000f62000c2e1d00 */
[----:B0-----:R-:W-:Y:S02]  /*01f0*/  SHF.R.U32.HI R2, RZ, 0x5, R22 ;  /* 0x00000005ff027819 */ /* 0x001fe40000011616 */
[----:B------:R-:W-:Y:S01]  /*0200*/  IMAD.SHL.U32 R3, R0, 0x20, RZ ;  /* 0x0000002000037824 */ /* 0x000fe200078e00ff */
[----:B------:R-:W-:Y:S02]  /*0210*/  CS2R R40, SRZ ;  /* 0x0000000000287805 */ /* 0x000fe4000001ff00 */
[----:B------:R-:W-:-:S02]  /*0220*/  CS2R R42, SRZ ;  /* 0x00000000002a7805 */ /* 0x000fc4000001ff00 */
[----:B------:R-:W-:Y:S01]  /*0230*/  SGXT.U32 R0, R2, 0x3 ;  /* 0x000000030200781a */ /* 0x000fe20000000000 */
[----:B------:R1:W4:Y:S03]  /*0240*/  @!P1 LDG.E.EL.128 R12, desc[UR6][R6.64] ;  /* 0x00000006060c9981 */ /* 0x000326000c2e1d00 */
[----:B------:R-:W-:Y:S02]  /*0250*/  LOP3.LUT R2, R3, R0, RZ, 0xfc, !PT ;  /* 0x0000000003027212 */ /* 0x000fe400078efcff */
[----:B------:R-:W-:Y:S02]  /*0260*/  LOP3.LUT R46, R3, 0x10, R0, 0xfe, !PT ;  /* 0x00000010032e7812 */ /* 0x000fe400078efe00 */
[----:B------:R-:W-:Y:S02]  /*0270*/  ISETP.LT.AND P0, PT, R2, 0x100, !P1 ;  /* 0x000001000200780c */ /* 0x000fe40004f01270 */
[----:B------:R-:W-:Y:S01]  /*0280*/  ISETP.LT.AND P5, PT, R46, 0x100, !P1 ;  /* 0x000001002e00780c */ /* 0x000fe20004fa1270 */
[----:B------:R-:W-:-:S02]  /*0290*/  IMAD R47, R2, 0x80, R25 ;  /* 0x00000080022f7824 */ /* 0x000fc400078e0219 */
[----:B------:R-:W-:Y:S01]  /*02a0*/  IMAD R46, R46, 0x80, R25 ;  /* 0x000000802e2e7824 */ /* 0x000fe200078e0219 */
[----:B------:R-:W-:Y:S02]  /*02b0*/  CS2R R32, SRZ ;  /* 0x0000000000207805 */ /* 0x000fe4000001ff00 */
[----:B------:R-:W-:Y:S02]  /*02c0*/  CS2R R34, SRZ ;  /* 0x0000000000227805 */ /* 0x000fe4000001ff00 */
[----:B------:R-:W-:Y:S02]  /*02d0*/  CS2R R20, SRZ ;  /* 0x0000000000147805 */ /* 0x000fe4000001ff00 */
[----:B------:R-:W-:Y:S01]  /*02e0*/  CS2R R22, SRZ ;  /* 0x0000000000167805 */ /* 0x000fe2000001ff00 */
[----:B-1----:R-:W-:Y:S01]  /*02f0*/  IMAD.WIDE R6, R46, 0x4, R44 ;  /* 0x000000042e067825 */ /* 0x002fe200078e022c */
[----:B------:R-:W-:Y:S02]  /*0300*/  CS2R R36, SRZ ;  /* 0x0000000000247805 */ /* 0x000fe4000001ff00 */
[----:B------:R-:W-:-:S02]  /*0310*/  CS2R R38, SRZ ;  /* 0x0000000000267805 */ /* 0x000fc4000001ff00 */
[----:B------:R-:W4:Y:S01]  /*0320*/  @P5 LDG.E.EL.128 R32, desc[UR6][R6.64] ;  /* 0x0000000606205981 */ /* 0x000f22000c2e1d00 */
[----:B---3--:R-:W-:Y:S01]  /*0330*/  IMAD.WIDE R28, R25, 0x4, R28 ;  /* 0x00000004191c7825 */ /* 0x008fe200078e021c */
[----:B------:R-:W-:-:S03]  /*0340*/  CS2R R26, SRZ ;  /* 0x00000000001a7805 */ /* 0x000fc6000001ff00 */
[----:B--2---:R-:W-:Y:S01]  /*0350*/  FADD R50, R50, 0.0010000000474974513054 ;  /* 0x3a83126f32327421 */ /* 0x004fe20000000000 */
[----:B------:R-:W-:-:S03]  /*0360*/  FADD R51, R51, 0.0010000000474974513054 ;  /* 0x3a83126f33337421 */ /* 0x000fc60000000000 */
[----:B------:R-:W0:Y:S08]  /*0370*/  MUFU.SQRT R31, R50 ;  /* 0x00000032001f7308 */ /* 0x000e300000002000 */
[----:B------:R-:W1:Y:S01]  /*0380*/  MUFU.SQRT R52, R51 ;  /* 0x0000003300347308 */ /* 0x000e620000002000 */
[----:B0-----:R-:W-:Y:S02]  /*0390*/  FSETP.GT.AND P4, PT, R31, 8.50705917302346158658e+37, PT ;  /* 0x7e8000001f00780b */ /* 0x001fe40003f84000 */
[----:B-1----:R-:W-:-:S02]  /*03a0*/  FSETP.GT.AND P3, PT, R52, 8.50705917302346158658e+37, PT ;  /* 0x7e8000003400780b */ /* 0x002fc40003f64000 */
[----:B------:R-:W-:Y:S02]  /*03b0*/  LOP3.LUT R50, R3, 0x8, R0, 0xfe, !PT ;  /* 0x0000000803327812 */ /* 0x000fe400078efe00 */
[----:B------:R-:W-:Y:S02]  /*03c0*/  LOP3.LUT R0, R3, 0x18, R0, 0xfe, !PT ;  /* 0x0000001803007812 */ /* 0x000fe400078efe00 */
[----:B------:R-:W-:-:S05]  /*03d0*/  FSETP.GEU.AND P2, PT, R31, 1.175494350822287508e-38, PT ;  /* 0x008000001f00780b */ /* 0x000fca0003f4e000 */
[----:B------:R-:W-:Y:S01]  /*03e0*/  @P4 FMUL R31, R31, 0.25 ;  /* 0x3e8000001f1f4820 */ /* 0x000fe20000400000 */
[----:B------:R-:W-:Y:S02]  /*03f0*/  ISETP.LT.AND P6, PT, R50, 0x100, !P1 ;  /* 0x000001003200780c */ /* 0x000fe40004fc1270 */
[----:B------:R-:W-:Y:S02]  /*0400*/  FSEL R51, R54, 1, P4 ;  /* 0x3f80000036337808 */ /* 0x000fe40002000000 */
[C---:B------:R-:W-:Y:S01]  /*0410*/  FSETP.GEU.AND P4, PT, R52.reuse, 1.175494350822287508e-38, PT ;  /* 0x008000003400780b */ /* 0x040fe20003f8e000 */
[----:B------:R-:W-:Y:S01]  /*0420*/  @P3 FMUL R52, R52, 0.25 ;  /* 0x3e80000034343820 */ /* 0x000fe20000400000 */
[----:B------:R-:W-:Y:S02]  /*0430*/  FSEL R30, R54, 1, P3 ;  /* 0x3f800000361e7808 */ /* 0x000fe40001800000 */
[----:B------:R-:W-:Y:S02]  /*0440*/  ISETP.LT.AND P3, PT, R0, 0x100, !P1 ;  /* 0x000001000000780c */ /* 0x000fe40004f61270 */
[----:B------:R-:W-:Y:S01]  /*0450*/  LEA R50, R50, R25, 0x7 ;  /* 0x0000001932327211 */ /* 0x000fe200078e38ff */
[----:B------:R-:W-:-:S02]  /*0460*/  IMAD R0, R0, 0x80, R25 ;  /* 0x0000008000007824 */ /* 0x000fc400078e0219 */
[----:B------:R-:W-:-:S04]  /*0470*/  IMAD.WIDE R2, R47, 0x4, R44 ;  /* 0x000000042f027825 */ /* 0x000fc800078e022c */
[--C-:B------:R-:W-:Y:S01]  /*0480*/  IMAD.WIDE R4, R50, 0x4, R44.reuse ;  /* 0x0000000432047825 */ /* 0x100fe200078e022c */
[----:B------:R-:W2:Y:S03]  /*0490*/  @P0 LDG.E.EL.128 R36, desc[UR6][R2.64] ;  /* 0x0000000602240981 */ /* 0x000ea6000c2e1d00 */
[----:B------:R-:W-:Y:S01]  /*04a0*/  IMAD.WIDE R44, R0, 0x4, R44 ;  /* 0x00000004002c7825 */ /* 0x000fe200078e022c */
[----:B------:R-:W3:Y:S01]  /*04b0*/  @P6 LDG.E.EL.128 R40, desc[UR6][R4.64] ;  /* 0x0000000604286981 */ /* 0x000ee2000c2e1d00 */
[----:B------:R-:W-:-:S03]  /*04c0*/  CS2R R24, SRZ ;  /* 0x0000000000187805 */ /* 0x000fc6000001ff00 */
[----:B------:R-:W3:Y:S04]  /*04d0*/  @P3 LDG.E.EL.128 R20, desc[UR6][R44.64] ;  /* 0x000000062c143981 */ /* 0x000ee8000c2e1d00 */
[----:B------:R0:W3:Y:S01]  /*04e0*/  @!P1 LDG.E.EL.128 R24, desc[UR6][R28.64] ;  /* 0x000000061c189981 */ /* 0x0000e2000c2e1d00 */
[----:B------:R-:W-:Y:S01]  /*04f0*/  FADD R49, R49, 0.0010000000474974513054 ;  /* 0x3a83126f31317421 */ /* 0x000fe20000000000 */
[----:B------:R-:W-:-:S03]  /*0500*/  @!P4 FMUL R52, R52, 16777216 ;  /* 0x4b8000003434c820 */ /* 0x000fc60000400000 */
[----:B0-----:R-:W0:Y:S01]  /*0510*/  MUFU.SQRT R28, R49 ;  /* 0x00000031001c7308 */ /* 0x001e220000002000 */
[----:B------:R-:W-:-:S07]  /*0520*/  @!P2 FMUL R31, R31, 16777216 ;  /* 0x4b8000001f1fa820 */ /* 0x000fce0000400000 */
[----:B------:R-:W1:Y:S01]  /*0530*/  MUFU.RCP R53, R52 ;  /* 0x0000003400357308 */ /* 0x000e620000001000 */
[----:B------:R-:W-:Y:S01]  /*0540*/  @!P4 FMUL R30, R30, 16777216 ;  /* 0x4b8000001e1ec820 */ /* 0x000fe20000400000 */
[----:B------:R-:W-:-:S06]  /*0550*/  @!P2 FMUL R51, R51, 16777216 ;  /* 0x4b8000003333a820 */ /* 0x000fcc0000400000 */
[----:B------:R5:W5:Y:S01]  /*0560*/  MUFU.RCP R56, R31 ;  /* 0x0000001f00387308 */ /* 0x000b620000001000 */
[C---:B0-----:R-:W-:Y:S01]  /*0570*/  FSETP.GT.AND P1, PT, R28.reuse, 8.50705917302346158658e+37, PT ;  /* 0x7e8000001c00780b */ /* 0x041fe20003f24000 */
[----:B----4-:R-:W-:Y:S01]  /*0580*/  FADD R35, R11, R35 ;  /* 0x000000230b237221 */ /* 0x010fe20000000000 */
[----:B------:R-:W-:Y:S01]  /*0590*/  FSETP.GEU.AND P2, PT, R28, 1.175494350822287508e-38, PT ;  /* 0x008000001c00780b */ /* 0x000fe20003f4e000 */
[----:B-1----:R-:W-:Y:S02]  /*05a0*/  FMUL R30, R53, R30 ;  /* 0x0000001e351e7220 */ /* 0x002fe40000400000 */
[----:B-----5:R-:W-:Y:S01]  /*05b0*/  FADD R31, R35, -R19 ;  /* 0x80000013231f7221 */ /* 0x020fe20000000000 */
[----:B------:R-:W-:-:S03]  /*05c0*/  FADD R34, R10, R34 ;  /* 0x000000220a227221 */ /* 0x000fc60000000000 */
[----:B------:R-:W-:-:S04]  /*05d0*/  FMUL R58, R30, R31 ;  /* 0x0000001f1e3a7220 */ /* 0x000fc80000400000 */
[----:B------:R-:W-:Y:S01]  /*05e0*/  @P1 FMUL R28, R28, 0.25 ;  /* 0x3e8000001c1c1820 */ /* 0x000fe20000400000 */
[----:B------:R-:W-:-:S03]  /*05f0*/  FMUL R29, R56, R51 ;  /* 0x00000033381d7220 */ /* 0x000fc60000400000 */
[----:B------:R-:W-:-:S06]  /*0600*/  @!P2 FMUL R28, R28, 16777216 ;  /* 0x4b8000001c1ca820 */ /* 0x000fcc0000400000 */
[----:B------:R-:W0:Y:S01]  /*0610*/  MUFU.RCP R28, R28 ;  /* 0x0000001c001c7308 */ /* 0x000e220000001000 */
[----:B------:R-:W-:Y:S01]  /*0620*/  FADD R33, R9, R33 ;  /* 0x0000002109217221 */ /* 0x000fe20000000000 */
[C---:B--2---:R-:W-:Y:S01]  /*0630*/  FADD R39, R11.reuse, R39 ;  /* 0x000000270b277221 */ /* 0x044fe20000000000 */
[C---:B---3--:R-:W-:Y:S01]  /*0640*/  FADD R43, R11.reuse, R43 ;  /* 0x0000002b0b2b7221 */ /* 0x048fe20000000000 */
[----:B------:R-:W-:-:S03]  /*0650*/  FADD R23, R11, R23 ;  /* 0x000000170b177221 */ /* 0x000fc60000000000 */
[--C-:B------:R-:W-:Y:S01]  /*0660*/  FADD R49, R43, -R19.reuse ;  /* 0x800000132b317221 */ /* 0x100fe20000000000 */
[----:B------:R-:W-:Y:S01]  /*0670*/  FADD R38, R10, R38 ;  /* 0x000000260a267221 */ /* 0x000fe20000000000 */
[--C-:B------:R-:W-:Y:S01]  /*0680*/  FADD R11, R23, -R19.reuse ;  /* 0x80000013170b7221 */ /* 0x100fe20000000000 */
[----:B------:R-:W-:Y:S01]  /*0690*/  FADD R19, R39, -R19 ;  /* 0x8000001327137221 */ /* 0x000fe20000000000 */
[----:B------:R-:W-:Y:S01]  /*06a0*/  FMUL R52, R30, R49 ;  /* 0x000000311e347220 */ /* 0x000fe20000400000 */
[C---:B------:R-:W-:Y:S01]  /*06b0*/  FADD R22, R10.reuse, R22 ;  /* 0x000000160a167221 */ /* 0x040fe20000000000 */
[----:B------:R-:W-:Y:S01]  /*06c0*/  FADD R42, R10, R42 ;  /* 0x0000002a0a2a7221 */ /* 0x000fe20000000000 */
[C---:B------:R-:W-:Y:S01]  /*06d0*/  FMUL R11, R30.reuse, R11 ;  /* 0x0000000b1e0b7220 */ /* 0x040fe20000400000 */
[----:B------:R-:W-:Y:S01]  /*06e0*/  FMUL R56, R30, R19 ;  /* 0x000000131e387220 */ /* 0x000fe20000400000 */
[-CC-:B------:R-:W-:Y:S01]  /*06f0*/  FFMA R57, R52, R15.reuse, R27.reuse ;  /* 0x0000000f34397223 */ /* 0x180fe2000000001b */
[--C-:B------:R-:W-:Y:S01]  /*0700*/  FADD R30, R34, -R18.reuse ;  /* 0x80000012221e7221 */ /* 0x100fe20000000000 */
[--C-:B------:R-:W-:Y:S01]  /*0710*/  FADD R10, R22, -R18.reuse ;  /* 0x80000012160a7221 */ /* 0x100fe20000000000 */
[--C-:B------:R-:W-:Y:S01]  /*0720*/  FADD R52, R38, -R18.reuse ;  /* 0x8000001226347221 */ /* 0x100fe20000000000 */
[----:B------:R-:W-:Y:S01]  /*0730*/  FADD R18, R42, -R18 ;  /* 0x800000122a127221 */ /* 0x000fe20000000000 */
[-CC-:B------:R-:W-:Y:S01]  /*0740*/  FFMA R58, R58, R15.reuse, R27.reuse ;  /* 0x0000000f3a3a7223 */ /* 0x180fe2000000001b */
[-CC-:B------:R-:W-:Y:S01]  /*0750*/  FFMA R59, R11, R15.reuse, R27.reuse ;  /* 0x0000000f0b3b7223 */ /* 0x180fe2000000001b */
[----:B------:R-:W-:Y:S01]  /*0760*/  FFMA R56, R56, R15, R27 ;  /* 0x0000000f38387223 */ /* 0x000fe2000000001b */
[C---:B------:R-:W-:Y:S01]  /*0770*/  FMUL R27, R29.reuse, R30 ;  /* 0x0000001e1d1b7220 */ /* 0x040fe20000400000 */
[C---:B------:R-:W-:Y:S01]  /*0780*/  FMUL R53, R29.reuse, R10 ;  /* 0x0000000a1d357220 */ /* 0x040fe20000400000 */
[C---:B------:R-:W-:Y:S01]  /*0790*/  FMUL R19, R29.reuse, R18 ;  /* 0x000000121d137220 */ /* 0x040fe20000400000 */
[----:B------:R-:W-:Y:S01]  /*07a0*/  FMUL R15, R29, R52 ;  /* 0x000000341d0f7220 */ /* 0x000fe20000400000 */
[-CC-:B------:R-:W-:Y:S01]  /*07b0*/  FFMA R52, R27, R14.reuse, R26.reuse ;  /* 0x0000000e1b347223 */ /* 0x180fe2000000001a */
[-CC-:B------:R-:W-:Y:S01]  /*07c0*/  FFMA R53, R53, R14.reuse, R26.reuse ;  /* 0x0000000e35357223 */ /* 0x180fe2000000001a */
[-CC-:B------:R-:W-:Y:S01]  /*07d0*/  FFMA R19, R19, R14.reuse, R26.reuse ;  /* 0x0000000e13137223 */ /* 0x180fe2000000001a */
[----:B------:R-:W-:-:S02]  /*07e0*/  FFMA R14, R15, R14, R26 ;  /* 0x0000000e0f0e7223 */ /* 0x000fc4000000001a */
[----:B------:R-:W1:Y:S01]  /*07f0*/  LDC.64 R26, c[0x0][0x240] ;  /* 0x00009000ff1a7b82 */ /* 0x000e620000000a00 */
[----:B------:R-:W-:Y:S01]  /*0800*/  FSEL R11, R54, 1, P1 ;  /* 0x3f800000360b7808 */ /* 0x000fe20000800000 */
[C---:B------:R-:W-:Y:S01]  /*0810*/  FADD R21, R9.reuse, R21 ;  /* 0x0000001509157221 */ /* 0x040fe20000000000 */
[C---:B------:R-:W-:Y:S01]  /*0820*/  FADD R41, R9.reuse, R41 ;  /* 0x0000002909297221 */ /* 0x040fe20000000000 */
[----:B------:R-:W-:Y:S02]  /*0830*/  FADD R37, R9, R37 ;  /* 0x0000002509257221 */ /* 0x000fe40000000000 */
[----:B------:R-:W-:Y:S01]  /*0840*/  @!P2 FMUL R11, R11, 16777216 ;  /* 0x4b8000000b0ba820 */ /* 0x000fe20000400000 */
[--C-:B------:R-:W-:Y:S01]  /*0850*/  FADD R9, R21, -R17.reuse ;  /* 0x8000001115097221 */ /* 0x100fe20000000000 */
[--C-:B------:R-:W-:Y:S02]  /*0860*/  FADD R15, R41, -R17.reuse ;  /* 0x80000011290f7221 */ /* 0x100fe40000000000 */
[----:B0-----:R-:W-:Y:S01]  /*0870*/  FMUL R28, R28, R11 ;  /* 0x0000000b1c1c7220 */ /* 0x001fe20000400000 */
[--C-:B------:R-:W-:Y:S01]  /*0880*/  FADD R11, R33, -R17.reuse ;  /* 0x80000011210b7221 */ /* 0x100fe20000000000 */
[----:B------:R-:W-:-:S02]  /*0890*/  FADD R17, R37, -R17 ;  /* 0x8000001125117221 */ /* 0x000fc40000000000 */
[C---:B------:R-:W-:Y:S01]  /*08a0*/  FMUL R30, R28.reuse, R9 ;  /* 0x000000091c1e7220 */ /* 0x040fe20000400000 */
[C---:B------:R-:W-:Y:S01]  /*08b0*/  FMUL R10, R28.reuse, R11 ;  /* 0x0000000b1c0a7220 */ /* 0x040fe20000400000 */
[C---:B------:R-:W-:Y:S01]  /*08c0*/  FMUL R18, R28.reuse, R15 ;  /* 0x0000000f1c127220 */ /* 0x040fe20000400000 */
[----:B------:R-:W-:Y:S01]  /*08d0*/  FMUL R28, R28, R17 ;  /* 0x000000111c1c7220 */ /* 0x000fe20000400000 */
[-CC-:B------:R-:W-:Y:S01]  /*08e0*/  FFMA R17, R30, R13.reuse, R25.reuse ;  /* 0x0000000d1e117223 */ /* 0x180fe20000000019 */
[-CC-:B------:R-:W-:Y:S01]  /*08f0*/  FFMA R15, R10, R13.reuse, R25.reuse ;  /* 0x0000000d0a0f7223 */ /* 0x180fe20000000019 */
[-CC-:B------:R-:W-:Y:S01]  /*0900*/  FFMA R18, R18, R13.reuse, R25.reuse ;  /* 0x0000000d12127223 */ /* 0x180fe20000000019 */
[----:B------:R-:W-:Y:S01]  /*0910*/  FFMA R13, R28, R13, R25 ;  /* 0x0000000d1c0d7223 */ /* 0x000fe20000000019 */
[----:B------:R-:W-:Y:S02]  /*0920*/  CS2R R28, SRZ ;  /* 0x00000000001c7805 */ /* 0x000fe4000001ff00 */
[----:B------:R-:W-:Y:S01]  /*0930*/  CS2R R30, SRZ ;  /* 0x00000000001e7805 */ /* 0x000fe2000001ff00 */
[----:B-1----:R-:W-:-:S05]  /*0940*/  IMAD.WIDE R10, R47, 0x4, R26 ;  /* 0x000000042f0a7825 */ /* 0x002fca00078e021a */
[----:B------:R0:W2:Y:S01]  /*0950*/  @P0 LDG.E.EL.128 R28, desc[UR6][R10.64] ;  /* 0x000000060a1c0981 */ /* 0x0000a2000c2e1d00 */
[----:B------:R-:W-:-:S04]  /*0960*/  FADD R48, R48, 0.0010000000474974513054 ;  /* 0x3a83126f30307421 */ /* 0x000fc80000000000 */
[----:B------:R-:W1:Y:S01]  /*0970*/  MUFU.SQRT R25, R48 ;  /* 0x0000003000197308 */ /* 0x000e620000002000 */
[----:B------:R-:W3:Y:S01]  /*0980*/  S2R R49, SR_CTAID.Y ;  /* 0x0000000000317919 */ /* 0x000ee20000002600 */
[C---:B-1----:R-:W-:Y:S02]  /*0990*/  FSETP.GT.AND P1, PT, R25.reuse, 8.50705917302346158658e+37, PT ;  /* 0x7e8000001900780b */ /* 0x042fe40003f24000 */
[----:B------:R-:W-:-:S11]  /*09a0*/  FSETP.GEU.AND P2, PT, R25, 1.175494350822287508e-38, PT ;  /* 0x008000001900780b */ /* 0x000fd60003f4e000 */
[----:B------:R-:W-:-:S04]  /*09b0*/  @P1 FMUL R25, R25, 0.25 ;  /* 0x3e80000019191820 */ /* 0x000fc80000400000 */
[----:B------:R-:W-:-:S04]  /*09c0*/  @!P2 FMUL R25, R25, 16777216 ;  /* 0x4b8000001919a820 */ /* 0x000fc80000400000 */
[----:B------:R-:W1:Y:S01]  /*09d0*/  MUFU.RCP R9, R25 ;  /* 0x0000001900097308 */ /* 0x000e620000001000 */
[----:B------:R-:W-:Y:S01]  /*09e0*/  FSEL R54, R54, 1, P1 ;  /* 0x3f80000036367808 */ /* 0x000fe20000800000 */
[C---:B------:R-:W-:Y:S01]  /*09f0*/  FADD R32, R8.reuse, R32 ;  /* 0x0000002008207221 */ /* 0x040fe20000000000 */
[C---:B------:R-:W-:Y:S01]  /*0a00*/  FADD R20, R8.reuse, R20 ;  /* 0x0000001408147221 */ /* 0x040fe20000000000 */
[C---:B------:R-:W-:Y:S01]  /*0a10*/  FADD R40, R8.reuse, R40 ;  /* 0x0000002808287221 */ /* 0x040fe20000000000 */
[----:B------:R-:W-:Y:S01]  /*0a20*/  FADD R36, R8, R36 ;  /* 0x0000002408247221 */ /* 0x000fe20000000000 */
[----:B------:R-:W-:Y:S01]  /*0a30*/  @!P2 FMUL R54, R54, 16777216 ;  /* 0x4b8000003636a820 */ /* 0x000fe20000400000 */
[--C-:B0-----:R-:W-:Y:S01]  /*0a40*/  FADD R10, R32, -R16.reuse ;  /* 0x80000010200a7221 */ /* 0x101fe20000000000 */
[--C-:B------:R-:W-:Y:S01]  /*0a50*/  FADD R8, R20, -R16.reuse ;  /* 0x8000001014087221 */ /* 0x100fe20000000000 */
[--C-:B------:R-:W-:Y:S01]  /*0a60*/  FADD R48, R40, -R16.reuse ;  /* 0x8000001028307221 */ /* 0x100fe20000000000 */
[----:B------:R-:W-:Y:S01]  /*0a70*/  FADD R16, R36, -R16 ;  /* 0x8000001024107221 */ /* 0x000fe20000000000 */
[----:B-1----:R-:W-:-:S04]  /*0a80*/  FMUL R9, R9, R54 ;  /* 0x0000003609097220 */ /* 0x002fc80000400000 */
        /* <DEDUP_REMOVED lines=8> */
[----:B---3--:R-:W-:Y:S02]  /*0b10*/  SHF.L.U32 R49, R49, 0x5, RZ ;  /* 0x0000000531317819 */ /* 0x008fe400000006ff */
[----:B------:R-:W-:-:S02]  /*0b20*/  CS2R R8, SRZ ;  /* 0x0000000000087805 */ /* 0x000fc4000001ff00 */
[----:B------:R-:W-:Y:S01]  /*0b30*/  CS2R R10, SRZ ;  /* 0x00000000000a7805 */ /* 0x000fe2000001ff00 */
[----:B------:R-:W-:Y:S01]  /*0b40*/  IMAD.WIDE R50, R50, 0x4, R26 ;  /* 0x0000000432327825 */ /* 0x000fe200078e021a */
[----:B------:R-:W-:-:S03]  /*0b50*/  LOP3.LUT R12, R49, 0x1c, R60, 0xf8, !PT ;  /* 0x0000001c310c7812 */ /* 0x000fc600078ef83c */
[--C-:B------:R-:W-:Y:S01]  /*0b60*/  IMAD.WIDE R48, R46, 0x4, R26.reuse ;  /* 0x000000042e307825 */ /* 0x100fe200078e021a */
[----:B------:R0:W3:Y:S03]  /*0b70*/  @P6 LDG.E.EL.128 R8, desc[UR6][R50.64] ;  /* 0x0000000632086981 */ /* 0x0000e6000c2e1d00 */
[----:B------:R-:W-:Y:S01]  /*0b80*/  IMAD.WIDE R46, R0, 0x4, R26 ;  /* 0x00000004002e7825 */ /* 0x000fe200078e021a */
[----:B------:R-:W-:Y:S02]  /*0b90*/  CS2R R26, SRZ ;  /* 0x00000000001a7805 */ /* 0x000fe4000001ff00 */
[----:B0-----:R-:W-:Y:S02]  /*0ba0*/  CS2R R50, SRZ ;  /* 0x0000000000327805 */ /* 0x001fe4000001ff00 */
[C---:B--2---:R-:W-:Y:S01]  /*0bb0*/  FSETP.GEU.AND P2, PT, R24.reuse, -R28, PT ;  /* 0x8000001c1800720b */ /* 0x044fe20003f4e000 */
[----:B------:R-:W-:Y:S01]  /*0bc0*/  FADD R28, R24, R28 ;  /* 0x0000001c181c7221 */ /* 0x000fe20000000000 */
[----:B------:R-:W-:-:S06]  /*0bd0*/  CS2R R24, SRZ ;  /* 0x0000000000187805 */ /* 0x000fcc000001ff00 */
[----:B------:R0:W2:Y:S02]  /*0be0*/  @P5 LDG.E.EL.128 R24, desc[UR6][R48.64] ;  /* 0x0000000630185981 */ /* 0x0000a4000c2e1d00 */
[----:B0-----:R-:W-:-:S06]  /*0bf0*/  CS2R R48, SRZ ;  /* 0x0000000000307805 */ /* 0x001fcc000001ff00 */
[----:B------:R0:W4:Y:S01]  /*0c00*/  @P3 LDG.E.EL.128 R48, desc[UR6][R46.64] ;  /* 0x000000062e303981 */ /* 0x000122000c2e1d00 */
[----:B------:R-:W1:Y:S01]  /*0c10*/  S2R R0, SR_TID.X ;  /* 0x0000000000007919 */ /* 0x000e620000002100 */
[----:B------:R-:W5:Y:S08]  /*0c20*/  S2UR UR5, SR_CgaCtaId ;  /* 0x00000000000579c3 */ /* 0x000f700000008800 */
[----:B------:R-:W-:Y:S01]  /*0c30*/  BAR.SYNC.DEFER_BLOCKING 0x0 ;  /* 0x0000000000007b1d */ /* 0x000fe20000010000 */
[C---:B------:R-:W-:Y:S01]  /*0c40*/  FSETP.GEU.AND P4, PT, R13.reuse, -R29, PT ;  /* 0x8000001d0d00720b */ /* 0x040fe20003f8e000 */
[----:B------:R-:W-:Y:S01]  /*0c50*/  FADD R13, R13, R29 ;  /* 0x0000001d0d0d7221 */ /* 0x000fe20000000000 */
[C---:B------:R-:W-:Y:S01]  /*0c60*/  FSETP.GEU.AND P1, PT, R14.reuse, -R30, PT ;  /* 0x8000001e0e00720b */ /* 0x040fe20003f2e000 */
[----:B------:R-:W-:-:S02]  /*0c70*/  FADD R14, R14, R30 ;  /* 0x0000001e0e0e7221 */ /* 0x000fc40000000000 */
[----:B------:R-:W-:Y:S01]  /*0c80*/  UMOV UR4, 0x400 ;  /* 0x0000040000047882 */ /* 0x000fe20000000000 */
[----:B------:R-:W-:Y:S02]  /*0c90*/  FSEL R28, R28, RZ, P2 ;  /* 0x000000ff1c1c7208 */ /* 0x000fe40001000000 */
[C---:B------:R-:W-:Y:S01]  /*0ca0*/  FSETP.GEU.AND P2, PT, R56.reuse, -R31, PT ;  /* 0x8000001f3800720b */ /* 0x040fe20003f4e000 */
[----:B------:R-:W-:Y:S01]  /*0cb0*/  FADD R31, R56, R31 ;  /* 0x0000001f381f7221 */ /* 0x000fe20000000000 */
[----:B-----5:R-:W-:Y:S01]  /*0cc0*/  UPRMT UR4, UR5, 0x654, UR4 ;  /* 0x0000065405047896 */ /* 0x020fe20008000004 */
[----:B-1----:R-:W-:Y:S01]  /*0cd0*/  IMAD.SHL.U32 R29, R0, 0x80, RZ ;  /* 0x00000080001d7824 */ /* 0x002fe200078e00ff */
[----:B------:R-:W-:Y:S01]  /*0ce0*/  SHF.R.U32.HI R30, RZ, 0x5, R0 ;  /* 0x00000005ff1e7819 */ /* 0x000fe20000011600 */
[----:B------:R1:W-:Y:S03]  /*0cf0*/  @P0 STG.E.128 desc[UR6][R2.64], R36 ;  /* 0x0000002402000986 */ /* 0x0003e6000c101d06 */
[----:B------:R-:W-:-:S02]  /*0d00*/  LOP3.LUT R29, R29, 0xf80, RZ, 0xc0, !PT ;  /* 0x00000f801d1d7812 */ /* 0x000fc400078ec0ff */
[----:B------:R-:W-:Y:S02]  /*0d10*/  SGXT.U32 R30, R30, 0x3 ;  /* 0x000000031e1e781a */ /* 0x000fe40000000000 */
[C---:B0-----:R-:W-:Y:S02]  /*0d20*/  LOP3.LUT R46, R29.reuse, 0x20, RZ, 0xfc, !PT ;  /* 0x000000201d2e7812 */ /* 0x041fe400078efcff */
[C---:B------:R-:W-:Y:S02]  /*0d30*/  LOP3.LUT R47, R29.reuse, 0x40, RZ, 0xfc, !PT ;  /* 0x000000401d2f7812 */ /* 0x040fe400078efcff */
[C---:B------:R-:W-:Y:S02]  /*0d40*/  LOP3.LUT R60, R29.reuse, 0x60, RZ, 0xfc, !PT ;  /* 0x000000601d3c7812 */ /* 0x040fe400078efcff */
[----:B------:R-:W-:Y:S02]  /*0d50*/  LOP3.LUT R30, R29, R30, RZ, 0xfc, !PT ;  /* 0x0000001e1d1e7212 */ /* 0x000fe400078efcff */
[----:B---3--:R-:W-:-:S02]  /*0d60*/  FSETP.GEU.AND P0, PT, R16, -R8, PT ;  /* 0x800000081000720b */ /* 0x008fc40003f0e000 */
[----:B-1----:R-:W-:Y:S02]  /*0d70*/  FSEL R36, R13, RZ, P4 ;  /* 0x000000ff0d247208 */ /* 0x002fe40002000000 */
[----:B------:R-:W-:Y:S02]  /*0d80*/  FSEL R13, R14, RZ, P1 ;  /* 0x000000ff0e0d7208 */ /* 0x000fe40000800000 */
[C---:B------:R-:W-:Y:S01]  /*0d90*/  FSETP.GEU.AND P1, PT, R18.reuse, -R9, PT ;  /* 0x800000091200720b */ /* 0x040fe20003f2e000 */
[----:B------:R-:W-:Y:S01]  /*0da0*/  FADD R18, R18, R9 ;  /* 0x0000000912127221 */ /* 0x000fe20000000000 */
[----:B------:R-:W-:Y:S01]  /*0db0*/  LEA.HI R29, R29, UR4, RZ, 0x1f ;  /* 0x000000041d1d7c11 */ /* 0x000fe2000f8ff8ff */
[----:B------:R-:W-:Y:S01]  /*0dc0*/  FADD R8, R16, R8 ;  /* 0x0000000810087221 */ /* 0x000fe20000000000 */
[----:B------:R-:W-:Y:S02]  /*0dd0*/  LEA.HI R3, R46, UR4, RZ, 0x1f ;  /* 0x000000042e037c11 */ /* 0x000fe4000f8ff8ff */
[----:B------:R-:W-:-:S02]  /*0de0*/  LEA.HI R47, R47, UR4, RZ, 0x1f ;  /* 0x000000042f2f7c11 */ /* 0x000fc4000f8ff8ff */
[----:B------:R-:W-:Y:S02]  /*0df0*/  LEA.HI R37, R60, UR4, RZ, 0x1f ;  /* 0x000000043c257c11 */ /* 0x000fe4000f8ff8ff */
[C---:B------:R-:W-:Y:S01]  /*0e00*/  FSETP.GEU.AND P4, PT, R19.reuse, -R10, PT ;  /* 0x8000000a1300720b */ /* 0x040fe20003f8e000 */
[----:B------:R-:W-:Y:S01]  /*0e10*/  FADD R19, R19, R10 ;  /* 0x0000000a13137221 */ /* 0x000fe20000000000 */
[----:B------:R-:W-:Y:S01]  /*0e20*/  FSEL R9, R31, RZ, P2 ;  /* 0x000000ff1f097208 */ /* 0x000fe20001000000 */
[C---:B------:R-:W-:Y:S01]  /*0e30*/  IMAD R3, R30.reuse, 0x4, R3 ;  /* 0x000000041e037824 */ /* 0x040fe200078e0203 */
[----:B------:R-:W-:Y:S02]  /*0e40*/  LEA R29, R30, R29, 0x2 ;  /* 0x0000001d1e1d7211 */ /* 0x000fe400078e10ff */
[C---:B------:R-:W-:Y:S01]  /*0e50*/  FSETP.GEU.AND P2, PT, R57.reuse, -R11, PT ;  /* 0x8000000b3900720b */ /* 0x040fe20003f4e000 */
[----:B------:R-:W-:Y:S01]  /*0e60*/  FADD R11, R57, R11 ;  /* 0x0000000b390b7221 */ /* 0x000fe20000000000 */
[----:B------:R-:W-:-:S02]  /*0e70*/  FSEL R10, R18, RZ, P1 ;  /* 0x000000ff120a7208 */ /* 0x000fc40000800000 */
[----:B------:R-:W-:Y:S01]  /*0e80*/  FSEL R8, R8, RZ, P0 ;  /* 0x000000ff08087208 */ /* 0x000fe20000000000 */
[----:B------:R0:W-:Y:S01]  /*0e90*/  @P6 STG.E.128 desc[UR6][R4.64], R40 ;  /* 0x0000002804006986 */ /* 0x0001e2000c101d06 */
[C---:B------:R-:W-:Y:S01]  /*0ea0*/  LEA R2, R30.reuse, R47, 0x2 ;  /* 0x0000002f1e027211 */ /* 0x040fe200078e10ff */
[----:B------:R-:W-:Y:S02]  /*0eb0*/  IMAD R30, R30, 0x4, R37 ;  /* 0x000000041e1e7824 */ /* 0x000fe400078e0225 */
[----:B------:R-:W-:Y:S01]  /*0ec0*/  @P5 STG.E.128 desc[UR6][R6.64], R32 ;  /* 0x0000002006005986 */ /* 0x000fe2000c101d06 */
[----:B------:R-:W-:Y:S02]  /*0ed0*/  FSEL R19, R19, RZ, P4 ;  /* 0x000000ff13137208 */ /* 0x000fe40002000000 */
[----:B------:R-:W-:Y:S01]  /*0ee0*/  FSEL R11, R11, RZ, P2 ;  /* 0x000000ff0b0b7208 */ /* 0x000fe20001000000 */
[----:B------:R-:W-:Y:S04]  /*0ef0*/  @P3 STG.E.128 desc[UR6][R44.64], R20 ;  /* 0x000000142c003986 */ /* 0x000fe8000c101d06 */
[----:B------:R-:W-:Y:S04]  /*0f00*/  STS [R29], R28 ;  /* 0x0000001c1d007388 */ /* 0x000fe80000000800 */
[----:B------:R-:W-:Y:S04]  /*0f10*/  STS [R3+0x80], R36 ;  /* 0x0000802403007388 */ /* 0x000fe80000000800 */
[----:B------:R1:W-:Y:S04]  /*0f20*/  STS [R2+0x100], R13 ;  /* 0x0001000d02007388 */ /* 0x0003e80000000800 */
[----:B------:R-:W-:Y:S04]  /*0f30*/  STS [R30+0x180], R9 ;  /* 0x000180091e007388 */ /* 0x000fe80000000800 */
[----:B------:R3:W-:Y:S04]  /*0f40*/  STS [R29+0x20], R8 ;  /* 0x000020081d007388 */ /* 0x0007e80000000800 */
[----:B------:R-:W-:Y:S01]  /*0f50*/  STS [R3+0xa0], R10 ;  /* 0x0000a00a03007388 */ /* 0x000fe20000000800 */
[----:B0-----:R-:W-:-:S03]  /*0f60*/  SHF.L.U32 R4, R0, 0x2, RZ ;  /* 0x0000000200047819 */ /* 0x001fc600000006ff */
[----:B------:R-:W-:Y:S04]  /*0f70*/  STS [R2+0x120], R19 ;  /* 0x0001201302007388 */ /* 0x000fe80000000800 */
[----:B------:R-:W-:Y:S01]  /*0f80*/  STS [R30+0x1a0], R11 ;  /* 0x0001a00b1e007388 */ /* 0x000fe20000000800 */
[----:B-1----:R-:W-:Y:S01]  /*0f90*/  LOP3.LUT R13, R4, 0x3fc, RZ, 0xc0, !PT ;  /* 0x000003fc040d7812 */ /* 0x002fe200078ec0ff */
[----:B------:R-:W-:-:S03]  /*0fa0*/  IMAD.SHL.U32 R0, R0, 0x2, RZ ;  /* 0x0000000200007824 */ /* 0x000fc600078e00ff */
[C---:B------:R-:W-:Y:S01]  /*0fb0*/  LOP3.LUT R4, R13.reuse, 0x400, RZ, 0xfc, !PT ;  /* 0x000004000d047812 */ /* 0x040fe200078efcff */
[----:B------:R-:W0:Y:S01]  /*0fc0*/  S2R R39, SR_TID.X ;  /* 0x0000000000277919 */ /* 0x000e220000002100 */
[----:B------:R-:W-:Y:S02]  /*0fd0*/  LOP3.LUT R5, R13, 0x800, RZ, 0xfc, !PT ;  /* 0x000008000d057812 */ /* 0x000fe400078efcff */
[----:B------:R-:W-:Y:S02]  /*0fe0*/  SHF.R.U32.HI R4, RZ, 0x1, R4 ;  /* 0x00000001ff047819 */ /* 0x000fe40000011604 */
[----:B------:R-:W-:Y:S02]  /*0ff0*/  SHF.R.U32.HI R5, RZ, 0x1, R5 ;  /* 0x00000001ff057819 */ /* 0x000fe40000011605 */
[----:B------:R-:W-:Y:S02]  /*1000*/  LOP3.LUT R0, R0, 0x1f0, RZ, 0xc0, !PT ;  /* 0x000001f000007812 */ /* 0x000fe400078ec0ff */
[----:B------:R-:W-:-:S02]  /*1010*/  LOP3.LUT R4, R4, 0x3f0, RZ, 0xc0, !PT ;  /* 0x000003f004047812 */ /* 0x000fc400078ec0ff */
[----:B------:R-:W-:Y:S02]  /*1020*/  LOP3.LUT R5, R5, 0x5f0, RZ, 0xc0, !PT ;  /* 0x000005f005057812 */ /* 0x000fe400078ec0ff */
[----:B------:R-:W-:Y:S01]  /*1030*/  IADD3 R0, R0, UR4, RZ ;  /* 0x0000000400007c10 */ /* 0x000fe2000fffe0ff */
[----:B------:R-:W-:-:S04]  /*1040*/  VIADD R4, R4, UR4 ;  /* 0x0000000404047c36 */ /* 0x000fc80008000000 */
[----:B------:R-:W-:Y:S01]  /*1050*/  IMAD R16, R13, 0x4, R0 ;  /* 0x000000040d107824 */ /* 0x000fe200078e0200 */
[----:B------:R-:W-:-:S04]  /*1060*/  SHF.R.S32.HI R21, RZ, 0x1f, R12 ;  /* 0x0000001fff157819 */ /* 0x000fc8000001140c */
[----:B------:R-:W-:-:S04]  /*1070*/  LEA.HI R21, R21, R12, RZ, 0x6 ;  /* 0x0000000c15157211 */ /* 0x000fc800078f30ff */
[----:B------:R-:W-:Y:S02]  /*1080*/  LOP3.LUT R21, R21, 0xffffffc0, RZ, 0xc0, !PT ;  /* 0xffffffc015157812 */ /* 0x000fe400078ec0ff */
[C---:B--2---:R-:W-:Y:S01]  /*1090*/  FSETP.GEU.AND P1, PT, R55.reuse, -R24, PT ;  /* 0x800000183700720b */ /* 0x044fe20003f2e000 */
[----:B------:R-:W-:Y:S01]  /*10a0*/  FADD R24, R55, R24 ;  /* 0x0000001837187221 */ /* 0x000fe20000000000 */
[C---:B------:R-:W-:Y:S01]  /*10b0*/  FSETP.GEU.AND P0, PT, R15.reuse, -R25, PT ;  /* 0x800000190f00720b */ /* 0x040fe20003f0e000 */
[----:B------:R-:W-:Y:S01]  /*10c0*/  FADD R15, R15, R25 ;  /* 0x000000190f0f7221 */ /* 0x000fe20000000000 */
[C---:B------:R-:W-:Y:S01]  /*10d0*/  FSETP.GEU.AND P6, PT, R52.reuse, -R26, PT ;  /* 0x8000001a3400720b */ /* 0x040fe20003fce000 */
[----:B------:R-:W-:Y:S01]  /*10e0*/  FADD R26, R52, R26 ;  /* 0x0000001a341a7221 */ /* 0x000fe20000000000 */
[C---:B------:R-:W-:Y:S01]  /*10f0*/  FSETP.GEU.AND P5, PT, R58.reuse, -R27, PT ;  /* 0x8000001b3a00720b */ /* 0x040fe20003fae000 */
[----:B------:R-:W-:Y:S01]  /*1100*/  FADD R27, R58, R27 ;  /* 0x0000001b3a1b7221 */ /* 0x000fe20000000000 */
[----:B------:R-:W-:-:S02]  /*1110*/  FSEL R24, R24, RZ, P1 ;  /* 0x000000ff18187208 */ /* 0x000fc40000800000 */
[----:B------:R-:W-:Y:S02]  /*1120*/  FSEL R6, R15, RZ, P0 ;  /* 0x000000ff0f067208 */ /* 0x000fe40000000000 */
[----:B------:R-:W-:Y:S02]  /*1130*/  FSEL R7, R26, RZ, P6 ;  /* 0x000000ff1a077208 */ /* 0x000fe40003000000 */
[C---:B----4-:R-:W-:Y:S01]  /*1140*/  FSETP.GEU.AND P3, PT, R54.reuse, -R48, PT ;  /* 0x800000303600720b */ /* 0x050fe20003f6e000 */
[----:B------:R-:W-:Y:S01]  /*1150*/  FADD R48, R54, R48 ;  /* 0x0000003036307221 */ /* 0x000fe20000000000 */
[C---:B------:R-:W-:Y:S01]  /*1160*/  FSETP.GEU.AND P2, PT, R17.reuse, -R49, PT ;  /* 0x800000311100720b */ /* 0x040fe20003f4e000 */
[----:B------:R-:W-:Y:S01]  /*1170*/  FADD R17, R17, R49 ;  /* 0x0000003111117221 */ /* 0x000fe20000000000 */
[C---:B------:R-:W-:Y:S01]  /*1180*/  FSETP.GEU.AND P1, PT, R53.reuse, -R50, PT ;  /* 0x800000323500720b */ /* 0x040fe20003f2e000 */
[----:B------:R-:W-:Y:S01]  /*1190*/  FADD R50, R53, R50 ;  /* 0x0000003235327221 */ /* 0x000fe20000000000 */
[C---:B------:R-:W-:Y:S01]  /*11a0*/  FSETP.GEU.AND P0, PT, R59.reuse, -R51, PT ;  /* 0x800000333b00720b */ /* 0x040fe20003f0e000 */
[----:B------:R-:W-:Y:S01]  /*11b0*/  FADD R51, R59, R51 ;  /* 0x000000333b337221 */ /* 0x000fe20000000000 */
[----:B------:R-:W-:Y:S01]  /*11c0*/  FSEL R27, R27, RZ, P5 ;  /* 0x000000ff1b1b7208 */ /* 0x000fe20002800000 */
[----:B------:R-:W-:Y:S01]  /*11d0*/  STS [R29+0x40], R24 ;  /* 0x000040181d007388 */ /* 0x000fe20000000800 */
[----:B------:R-:W-:-:S02]  /*11e0*/  FSEL R48, R48, RZ, P3 ;  /* 0x000000ff30307208 */ /* 0x000fc40001800000 */
[----:B---3--:R-:W-:Y:S01]  /*11f0*/  FSEL R8, R17, RZ, P2 ;  /* 0x000000ff11087208 */ /* 0x008fe20001000000 */
[----:B------:R1:W-:Y:S01]  /*1200*/  STS [R3+0xc0], R6 ;  /* 0x0000c00603007388 */ /* 0x0003e20000000800 */
[----:B------:R-:W-:Y:S02]  /*1210*/  FSEL R15, R50, RZ, P1 ;  /* 0x000000ff320f7208 */ /* 0x000fe40000800000 */
[----:B------:R-:W-:Y:S01]  /*1220*/  FSEL R51, R51, RZ, P0 ;  /* 0x000000ff33337208 */ /* 0x000fe20000000000 */
[----:B------:R-:W-:Y:S04]  /*1230*/  STS [R2+0x140], R7 ;  /* 0x0001400702007388 */ /* 0x000fe80000000800 */
[----:B------:R-:W-:Y:S04]  /*1240*/  STS [R30+0x1c0], R27 ;  /* 0x0001c01b1e007388 */ /* 0x000fe80000000800 */
[----:B------:R-:W-:Y:S04]  /*1250*/  STS [R29+0x60], R48 ;  /* 0x000060301d007388 */ /* 0x000fe80000000800 */
[----:B------:R2:W-:Y:S04]  /*1260*/  STS [R3+0xe0], R8 ;  /* 0x0000e00803007388 */ /* 0x0005e80000000800 */
[----:B------:R0:W-:Y:S04]  /*1270*/  STS [R2+0x160], R15 ;  /* 0x0001600f02007388 */ /* 0x0001e80000000800 */
[----:B------:R-:W-:Y:S01]  /*1280*/  STS [R30+0x1e0], R51 ;  /* 0x0001e0331e007388 */ /* 0x000fe20000000800 */
[----:B------:R-:W-:Y:S01]  /*1290*/  BAR.SYNC.DEFER_BLOCKING 0x0 ;  /* 0x0000000000007b1d */ /* 0x000fe20000010000 */
[----:B-1----:R-:W-:-:S02]  /*12a0*/  IADD3 R6, R5, UR4, RZ ;  /* 0x0000000405067c10 */ /* 0x002fc4000fffe0ff */
[----:B--2---:R-:W-:-:S03]  /*12b0*/  LEA R8, R13, R4, 0x2 ;  /* 0x000000040d087211 */ /* 0x004fc600078e10ff */
[----:B------:R-:W-:Y:S01]  /*12c0*/  IMAD R6, R13, 0x4, R6 ;  /* 0x000000040d067824 */ /* 0x000fe200078e0206 */
[----:B------:R-:W-:-:S04]  /*12d0*/  SHF.R.S32.HI R3, RZ, 0x1f, R12 ;  /* 0x0000001fff037819 */ /* 0x000fc8000001140c */
[----:B------:R-:W-:Y:S02]  /*12e0*/  LEA.HI R0, R3, R12, RZ, 0x6 ;  /* 0x0000000c03007211 */ /* 0x000fe400078f30ff */
[----:B0-----:R-:W-:Y:S01]  /*12f0*/  SHF.R.U32.HI R15, RZ, 0x3, R39 ;  /* 0x00000003ff0f7819 */ /* 0x001fe20000011627 */
[----:B------:R-:W0:Y:S01]  /*1300*/  LDC.64 R2, c[0x0][0x248] ;  /* 0x00009200ff027b82 */ /* 0x000e220000000a00 */
[----:B------:R-:W1:Y:S04]  /*1310*/  LDS.128 R16, [R16] ;  /* 0x0000000010107984 */ /* 0x000e680000000c00 */
[----:B------:R-:W2:Y:S04]  /*1320*/  LDS.128 R8, [R8+0x1000] ;  /* 0x0010000008087984 */ /* 0x000ea80000000c00 */
[----:B------:R-:W3:Y:S01]  /*1330*/  LDS.128 R4, [R6+0x2000] ;  /* 0x0020000006047984 */ /* 0x000ee20000000c00 */
[----:B------:R-:W-:-:S02]  /*1340*/  SHF.L.U32 R14, R0, 0x7, RZ ;  /* 0x00000007000e7819 */ /* 0x000fc400000006ff */
[----:B------:R-:W-:Y:S02]  /*1350*/  SGXT.U32 R0, R15, 0x5 ;  /* 0x000000050f00781a */ /* 0x000fe40000000000 */
[----:B------:R-:W-:Y:S02]  /*1360*/  LOP3.LUT R15, R14, 0xffffe000, RZ, 0xc0, !PT ;  /* 0xffffe0000e0f7812 */ /* 0x000fe400078ec0ff */
[----:B------:R-:W-:Y:S02]  /*1370*/  LOP3.LUT R0, R0, R61, RZ, 0xfc, !PT ;  /* 0x0000003d00007212 */ /* 0x000fe400078efcff */
[----:B------:R-:W-:Y:S02]  /*1380*/  ISETP.GE.AND P0, PT, R12, 0x100, PT ;  /* 0x000001000c00780c */ /* 0x000fe40003f06270 */
[----:B------:R-:W-:Y:S02]  /*1390*/  IADD3 R25, R15, R12, -R21 ;  /* 0x0000000c0f197210 */ /* 0x000fe40007ffe815 */
[----:B------:R-:W-:-:S02]  /*13a0*/  LOP3.LUT R12, R13, 0xc00, RZ, 0xfc, !PT ;  /* 0x00000c000d0c7812 */ /* 0x000fc400078efcff */
[C---:B------:R-:W-:Y:S02]  /*13b0*/  LOP3.LUT R15, R0.reuse, 0x20, RZ, 0xfc, !PT ;  /* 0x00000020000f7812 */ /* 0x040fe400078efcff */
[C---:B------:R-:W-:Y:S02]  /*13c0*/  LOP3.LUT R14, R0.reuse, 0x40, RZ, 0xfc, !PT ;  /* 0x00000040000e7812 */ /* 0x040fe400078efcff */
[----:B------:R-:W-:Y:S02]  /*13d0*/  SHF.R.U32.HI R20, RZ, 0x1, R12 ;  /* 0x00000001ff147819 */ /* 0x000fe4000001160c */
[C---:B------:R-:W-:Y:S02]  /*13e0*/  LOP3.LUT R12, R0.reuse, 0x60, RZ, 0xfc, !PT ;  /* 0x00000060000c7812 */ /* 0x040fe400078efcff */
[----:B------:R-:W-:Y:S02]  /*13f0*/  ISETP.LT.AND P3, PT, R0, 0x80, !P0 ;  /* 0x000000800000780c */ /* 0x000fe40004761270 */
[----:B------:R-:W-:-:S02]  /*1400*/  ISETP.LT.AND P2, PT, R15, 0x80, !P0 ;  /* 0x000000800f00780c */ /* 0x000fc40004741270 */
[----:B------:R-:W-:Y:S01]  /*1410*/  ISETP.LT.AND P1, PT, R14, 0x80, !P0 ;  /* 0x000000800e00780c */ /* 0x000fe20004721270 */
[--C-:B------:R-:W-:Y:S01]  /*1420*/  IMAD R21, R0, 0x40, R25.reuse ;  /* 0x0000004000157824 */ /* 0x100fe200078e0219 */
[----:B------:R-:W-:Y:S02]  /*1430*/  ISETP.LT.AND P0, PT, R12, 0x80, !P0 ;  /* 0x000000800c00780c */ /* 0x000fe40004701270 */
[----:B------:R-:W-:Y:S02]  /*1440*/  LOP3.LUT R20, R20, 0x7f0, RZ, 0xc0, !PT ;  /* 0x000007f014147812 */ /* 0x000fe400078ec0ff */
[----:B------:R-:W-:Y:S01]  /*1450*/  LEA R23, R15, R25, 0x6 ;  /* 0x000000190f177211 */ /* 0x000fe200078e30ff */
[----:B------:R-:W-:Y:S01]  /*1460*/  IMAD R27, R14, 0x40, R25 ;  /* 0x000000400e1b7824 */ /* 0x000fe200078e0219 */
[----:B------:R-:W-:Y:S01]  /*1470*/  IADD3 R0, R20, UR4, RZ ;  /* 0x0000000414007c10 */ /* 0x000fe2000fffe0ff */
[----:B0-----:R-:W-:-:S04]  /*1480*/  IMAD.WIDE R14, R21, 0x4, R2 ;  /* 0x00000004150e7825 */ /* 0x001fc800078e0202 */
[--C-:B------:R-:W-:Y:S01]  /*1490*/  IMAD.WIDE R20, R23, 0x4, R2.reuse ;  /* 0x0000000417147825 */ /* 0x100fe200078e0202 */
[----:B-1----:R0:W-:Y:S03]  /*14a0*/  @P3 STG.E.128 desc[UR6][R14.64], R16 ;  /* 0x000000100e003986 */ /* 0x0021e6000c101d06 */
[----:B------:R-:W-:Y:S01]  /*14b0*/  IMAD.WIDE R22, R27, 0x4, R2 ;  /* 0x000000041b167825 */ /* 0x000fe200078e0202 */
[----:B--2---:R0:W-:Y:S04]  /*14c0*/  @P2 STG.E.128 desc[UR6][R20.64], R8 ;  /* 0x0000000814002986 */ /* 0x0041e8000c101d06 */
[----:B---3--:R0:W-:Y:S01]  /*14d0*/  @P1 STG.E.128 desc[UR6][R22.64], R4 ;  /* 0x0000000416001986 */ /* 0x0081e2000c101d06 */
[----:B------:R-:W-:Y:S01]  /*14e0*/  IMAD R0, R13, 0x4, R0 ;  /* 0x000000040d007824 */ /* 0x000fe200078e0200 */
[----:B0-----:R-:W-:Y:S06]  /*14f0*/  @!P0 EXIT ;  /* 0x000000000000894d */ /* 0x001fec0003800000 */
[----:B0-----:R-:W0:Y:S01]  /*1500*/  LDS.128 R4, [R0+0x3000] ;  /* 0x0030000000047984 */ /* 0x001e220000000c00 */
[----:B------:R-:W-:-:S05]  /*1510*/  LEA R25, R12, R25, 0x6 ;  /* 0x000000190c197211 */ /* 0x000fca00078e30ff */
[----:B------:R-:W-:-:S05]  /*1520*/  IMAD.WIDE R2, R25, 0x4, R2 ;  /* 0x0000000419027825 */ /* 0x000fca00078e0202 */
[----:B0-----:R-:W-:Y:S01]  /*1530*/  STG.E.128 desc[UR6][R2.64], R4 ;  /* 0x0000000402007986 */ /* 0x001fe2000c101d06 */
[----:B------:R-:W-:Y:S05]  /*1540*/  EXIT ;  /* 0x000000000000794d */ /* 0x000fea0003800000 */
.L_x_0:
[----:B------:R-:W-:-:S00]  /*1550*/  BRA `(.L_x_0) ;  /* 0xfffffffc00fc7947 */ /* 0x000fc0000383ffff */
[----:B------:R-:W-:-:S00]  /*1560*/  NOP ;  /* 0x0000000000007918 */ /* 0x000fc00000000000 */
        /* <DEDUP_REMOVED lines=9> */
.L_x_1:


//--------------------- .nv.global.init           --------------------------
	.section	.nv.global.init,"aw",@progbits
.nv.global.init:
	.type		_$_str,@object
	.size		_$_str,(_$_str_$_2 - _$_str)
_$_str:
        /*0000*/ 	.byte	0x5f, 0x5f, 0x43, 0x55, 0x44, 0x41, 0x5f, 0x46, 0x54, 0x5a, 0x00
	.type		_$_str_$_2,@object
	.size		_$_str_$_2,(.L_1 - _$_str_$_2)
_$_str_$_2:
        /*000b*/ 	.byte	0x5f, 0x5f, 0x43, 0x55, 0x44, 0x41, 0x5f, 0x50, 0x52, 0x45, 0x43, 0x5f, 0x53, 0x51, 0x52, 0x54
        /*001b*/ 	.byte	0x00
.L_1:


//--------------------- .nv.shared.triton_poi_fused__native_batch_norm_legit_no_training_add_convolution_relu_15 --------------------------
	.section	.nv.shared.triton_poi_fused__native_batch_norm_legit_no_training_add_convolution_relu_15,"aw",@nobits
	.sectionflags	@""
	.align	16
	.zero		1024


//--------------------- .nv.constant0.triton_poi_fused__native_batch_norm_legit_no_training_add_convolution_relu_15 --------------------------
	.section	.nv.constant0.triton_poi_fused__native_batch_norm_legit_no_training_add_convolution_relu_15,"a",@progbits
	.sectionflags	@""
	.align	4
.nv.constant0.triton_poi_fused__native_batch_norm_legit_no_training_add_convolution_relu_15:
	.zero		600
